//
// Generated by NVIDIA NVVM Compiler
//
// Compiler Build ID: CL-36424714
// Cuda compilation tools, release 13.0, V13.0.88
// Based on NVVM 20.0.0
//

.version 9.0
.target sm_100
.address_size 64

	// .globl	_Z19parallelSieveKernelyy

.visible .entry _Z19parallelSieveKernelyy(
	.param .u64 _Z19parallelSieveKernelyy_param_0,
	.param .u64 _Z19parallelSieveKernelyy_param_1
)
{


	ret;

}


// ===== COMPILED SASS (sm_100) =====

	.target	sm_100

	.elftype	@"ET_EXEC"


//--------------------- .note.nv.tkinfo           --------------------------
	.section	.note.nv.tkinfo,"",@"SHT_NOTE"
	.sectionflags	@"SHF_NOTE_NV_TKINFO"
	.tkinfo
        /*0018*/ 	.word	0x00000002
        /*0030*/ 	.string	""
        /*0030*/ 	.string	"ptxas"
        /*0030*/ 	.string	"Cuda compilation tools, release 13.0, V13.0.88"
        /*0030*/ 	.string	"Build cuda_13.0.r13.0/compiler.36424714_0"
        /*0030*/ 	.string	"-arch sm_100 -m 64 "



//--------------------- .note.nv.cuinfo           --------------------------
	.section	.note.nv.cuinfo,"",@"SHT_NOTE"
	.sectionflags	@"SHF_NOTE_NV_CUINFO"
        /*0018*/ 	.short	0x0002
        /*001a*/ 	.short	0x0064
        /*001c*/ 	.short	0x0082
	.zero		2


//--------------------- .nv.info                  --------------------------
	.section	.nv.info,"",@"SHT_CUDA_INFO"
	.align	4


	//----- nvinfo : EIATTR_REGCOUNT
	.align		4
        /*0000*/ 	.byte	0x04, 0x2f
        /*0002*/ 	.short	(.L_1 - .L_0)
	.align		4
.L_0:
        /*0004*/ 	.word	index@(_Z19parallelSieveKernelyy)
        /*0008*/ 	.word	0x00000004


	//----- nvinfo : EIATTR_FRAME_SIZE
	.align		4
.L_1:
        /*000c*/ 	.byte	0x04, 0x11
        /*000e*/ 	.short	(.L_3 - .L_2)
	.align		4
.L_2:
        /*0010*/ 	.word	index@(_Z19parallelSieveKernelyy)
        /*0014*/ 	.word	0x00000000


	//----- nvinfo : EIATTR_MIN_STACK_SIZE
	.align		4
.L_3:
        /*0018*/ 	.byte	0x04, 0x12
        /*001a*/ 	.short	(.L_5 - .L_4)
	.align		4
.L_4:
        /*001c*/ 	.word	index@(_Z19parallelSieveKernelyy)
        /*0020*/ 	.word	0x00000000
.L_5:


//--------------------- .nv.compat                --------------------------
	.section	.nv.compat,"",@"SHT_CUDA_COMPAT_INFO"
	.align	4
        /*0000*/ 	.byte	0x02, 0x09, 0x00, 0x00, 0x02, 0x02, 0x01, 0x00, 0x02, 0x05, 0x05, 0x00, 0x03, 0x07, 0x01, 0x01
        /*0010*/ 	.byte	0x02, 0x03, 0x00, 0x00, 0x02, 0x06, 0x01, 0x00, 0x04, 0x0b, 0x08, 0x00, 0x09, 0x00, 0x00, 0x00
        /*0020*/ 	.byte	0x00, 0x00, 0x00, 0x00


//--------------------- .nv.info._Z19parallelSieveKernelyy --------------------------
	.section	.nv.info._Z19parallelSieveKernelyy,"",@"SHT_CUDA_INFO"
	.sectionflags	@""
	.align	4


	//----- nvinfo : EIATTR_CUDA_API_VERSION
	.align		4
        /*0000*/ 	.byte	0x04, 0x37
        /*0002*/ 	.short	(.L_7 - .L_6)
.L_6:
        /*0004*/ 	.word	0x00000082


	//----- nvinfo : EIATTR_KPARAM_INFO
	.align		4
.L_7:
        /*0008*/ 	.byte	0x04, 0x17
        /*000a*/ 	.short	(.L_9 - .L_8)
.L_8:
        /*000c*/ 	.word	0x00000000
        /*0010*/ 	.short	0x0001
        /*0012*/ 	.short	0x0008
        /*0014*/ 	.byte	0x00, 0xf0, 0x21, 0x00


	//----- nvinfo : EIATTR_KPARAM_INFO
	.align		4
.L_9:
        /*0018*/ 	.byte	0x04, 0x17
        /*001a*/ 	.short	(.L_11 - .L_10)
.L_10:
        /*001c*/ 	.word	0x00000000
        /*0020*/ 	.short	0x0000
        /*0022*/ 	.short	0x0000
        /*0024*/ 	.byte	0x00, 0xf0, 0x21, 0x00


	//----- nvinfo : EIATTR_SPARSE_MMA_MASK
	.align		4
.L_11:
        /*0028*/ 	.byte	0x03, 0x50
        /*002a*/ 	.short	0x0000


	//----- nvinfo : EIATTR_MAXREG_COUNT
	.align		4
        /*002c*/ 	.byte	0x03, 0x1b
        /*002e*/ 	.short	0x00ff


	//----- nvinfo : EIATTR_MERCURY_ISA_VERSION
	.align		4
        /*0030*/ 	.byte	0x03, 0x5f
        /*0032*/ 	.short	0x0101


	//----- nvinfo : EIATTR_VRC_CTA_INIT_COUNT
	.align		4
        /*0034*/ 	.byte	0x02, 0x4a
	.zero		1
	.zero		1


	//----- nvinfo : EIATTR_EXIT_INSTR_OFFSETS
	.align		4
        /*0038*/ 	.byte	0x04, 0x1c
        /*003a*/ 	.short	(.L_13 - .L_12)


	//   ....[0]....
.L_12:
        /*003c*/ 	.word	0x00000010


	//----- nvinfo : EIATTR_CBANK_PARAM_SIZE
	.align		4
.L_13:
        /*0040*/ 	.byte	0x03, 0x19
        /*0042*/ 	.short	0x0010


	//----- nvinfo : EIATTR_PARAM_CBANK
	.align		4
        /*0044*/ 	.byte	0x04, 0x0a
        /*0046*/ 	.short	(.L_15 - .L_14)
	.align		4
.L_14:
        /*0048*/ 	.word	index@(.nv.constant0._Z19parallelSieveKernelyy)
        /*004c*/ 	.short	0x0380
        /*004e*/ 	.short	0x0010


	//----- nvinfo : EIATTR_SW_WAR
	.align		4
.L_15:
        /*0050*/ 	.byte	0x04, 0x36
        /*0052*/ 	.short	(.L_17 - .L_16)
.L_16:
        /*0054*/ 	.word	0x00000008
.L_17:


//--------------------- .nv.callgraph             --------------------------
	.section	.nv.callgraph,"",@"SHT_CUDA_CALLGRAPH"
	.align	4
	.sectionentsize	8
	.align		4
        /*0000*/ 	.word	0x00000000
	.align		4
        /*0004*/ 	.word	0xffffffff
	.align		4
        /*0008*/ 	.word	0x00000000
	.align		4
        /*000c*/ 	.word	0xfffffffe
	.align		4
        /*0010*/ 	.word	0x00000000
	.align		4
        /*0014*/ 	.word	0xfffffffd
	.align		4
        /*0018*/ 	.word	0x00000000
	.align		4
        /*001c*/ 	.word	0xfffffffc


//--------------------- .text._Z19parallelSieveKernelyy --------------------------
	.section	.text._Z19parallelSieveKernelyy,"ax",@progbits
	.align	128
        .global         _Z19parallelSieveKernelyy
        .type           _Z19parallelSieveKernelyy,@function
        .size           _Z19parallelSieveKernelyy,(.L_x_1 - _Z19parallelSieveKernelyy)
        .other          _Z19parallelSieveKernelyy,@"STO_CUDA_ENTRY STV_DEFAULT"
_Z19parallelSieveKernelyy:
.text._Z19parallelSieveKernelyy:
[----:B------:R-:W-:Y:S01]  /*0000*/  LDC R1, c[0x0][0x37c] ;  /* 0x0000df00ff017b82 */ /* 0x000fe20000000800 */
[----:B------:R-:W-:Y:S05]  /*0010*/  EXIT ;  /* 0x000000000000794d */ /* 0x000fea0003800000 */
.L_x_0:
[----:B------:R-:W-:-:S00]  /*0020*/  BRA `(.L_x_0) ;  /* 0xfffffffc00fc7947 */ /* 0x000fc0000383ffff */
[----:B------:R-:W-:-:S00]  /*0030*/  NOP ;  /* 0x0000000000007918 */ /* 0x000fc00000000000 */
        /* <DEDUP_REMOVED lines=12> */
.L_x_1:


//--------------------- .nv.shared.reserved.0     --------------------------
	.section	.nv.shared.reserved.0,"aw",@nobits
	.weak		__nv_reservedSMEM_offset_0_alias
	.size		__nv_reservedSMEM_offset_0_alias, 0, 64
	.other		__nv_reservedSMEM_offset_0_alias,@"STO_CUDA_RESERVED_SHARED STV_DEFAULT"
__nv_reservedSMEM_offset_0_alias:
	.zero		0
	.zero		64


//--------------------- .nv.constant0._Z19parallelSieveKernelyy --------------------------
	.section	.nv.constant0._Z19parallelSieveKernelyy,"a",@progbits
	.sectionflags	@""
	.align	4
.nv.constant0._Z19parallelSieveKernelyy:
	.zero		912


//--------------------- SYMBOLS --------------------------

	.type		.nv.reservedSmem.offset0,@object
	.size		.nv.reservedSmem.offset0,0x4
